//
// Generated by NVIDIA NVVM Compiler
//
// Compiler Build ID: CL-36424714
// Cuda compilation tools, release 13.0, V13.0.88
// Based on NVVM 20.0.0
//

.version 9.0
.target sm_100
.address_size 64

	// .globl	_Z13matmul_kernelPfS_S_iiii

.visible .entry _Z13matmul_kernelPfS_S_iiii(
	.param .u64 .ptr .align 1 _Z13matmul_kernelPfS_S_iiii_param_0,
	.param .u64 .ptr .align 1 _Z13matmul_kernelPfS_S_iiii_param_1,
	.param .u64 .ptr .align 1 _Z13matmul_kernelPfS_S_iiii_param_2,
	.param .u32 _Z13matmul_kernelPfS_S_iiii_param_3,
	.param .u32 _Z13matmul_kernelPfS_S_iiii_param_4,
	.param .u32 _Z13matmul_kernelPfS_S_iiii_param_5,
	.param .u32 _Z13matmul_kernelPfS_S_iiii_param_6
)
{
	.reg .pred 	%p<13>;
	.reg .b32 	%r<29>;
	.reg .b32 	%f<68>;
	.reg .b64 	%rd<63>;

	ld.param.u64 	%rd14, [_Z13matmul_kernelPfS_S_iiii_param_0];
	ld.param.u64 	%rd15, [_Z13matmul_kernelPfS_S_iiii_param_1];
	ld.param.u64 	%rd13, [_Z13matmul_kernelPfS_S_iiii_param_2];
	ld.param.u32 	%r16, [_Z13matmul_kernelPfS_S_iiii_param_3];
	ld.param.u32 	%r14, [_Z13matmul_kernelPfS_S_iiii_param_4];
	ld.param.u32 	%r15, [_Z13matmul_kernelPfS_S_iiii_param_6];
	cvta.to.global.u64 	%rd1, %rd15;
	cvta.to.global.u64 	%rd2, %rd14;
	mov.u32 	%r17, %ctaid.y;
	mov.u32 	%r18, %ntid.y;
	mov.u32 	%r19, %tid.y;
	mad.lo.s32 	%r1, %r17, %r18, %r19;
	mov.u32 	%r20, %ctaid.x;
	mov.u32 	%r21, %ntid.x;
	mov.u32 	%r22, %tid.x;
	mad.lo.s32 	%r2, %r20, %r21, %r22;
	setp.ge.s32 	%p1, %r1, %r16;
	setp.ge.s32 	%p2, %r2, %r15;
	or.pred  	%p3, %p1, %p2;
	@%p3 bra 	$L__BB0_14;
	setp.lt.s32 	%p4, %r14, 1;
	mov.f32 	%f67, 0f00000000;
	@%p4 bra 	$L__BB0_13;
	mul.wide.u32 	%rd3, %r14, %r1;
	cvt.s64.s32 	%rd4, %r15;
	cvt.s64.s32 	%rd5, %r2;
	and.b32  	%r3, %r14, 7;
	setp.lt.u32 	%p5, %r14, 8;
	mov.f32 	%f67, 0f00000000;
	mov.b32 	%r27, 0;
	@%p5 bra 	$L__BB0_5;
	and.b32  	%r27, %r14, 2147483640;
	neg.s32 	%r25, %r27;
	shl.b64 	%rd16, %rd5, 2;
	add.s64 	%rd62, %rd1, %rd16;
	shl.b64 	%rd7, %rd4, 5;
	shl.b64 	%rd17, %rd3, 2;
	add.s64 	%rd18, %rd17, %rd2;
	add.s64 	%rd61, %rd18, 16;
	mov.f32 	%f67, 0f00000000;
$L__BB0_4:
	.pragma "nounroll";
	ld.global.f32 	%f17, [%rd61+-16];
	ld.global.f32 	%f18, [%rd62];
	fma.rn.f32 	%f19, %f17, %f18, %f67;
	ld.global.f32 	%f20, [%rd61+-12];
	shl.b64 	%rd19, %rd4, 2;
	add.s64 	%rd20, %rd62, %rd19;
	ld.global.f32 	%f21, [%rd20];
	fma.rn.f32 	%f22, %f20, %f21, %f19;
	ld.global.f32 	%f23, [%rd61+-8];
	add.s64 	%rd21, %rd20, %rd19;
	ld.global.f32 	%f24, [%rd21];
	fma.rn.f32 	%f25, %f23, %f24, %f22;
	ld.global.f32 	%f26, [%rd61+-4];
	add.s64 	%rd22, %rd21, %rd19;
	ld.global.f32 	%f27, [%rd22];
	fma.rn.f32 	%f28, %f26, %f27, %f25;
	ld.global.f32 	%f29, [%rd61];
	add.s64 	%rd23, %rd22, %rd19;
	ld.global.f32 	%f30, [%rd23];
	fma.rn.f32 	%f31, %f29, %f30, %f28;
	ld.global.f32 	%f32, [%rd61+4];
	add.s64 	%rd24, %rd23, %rd19;
	ld.global.f32 	%f33, [%rd24];
	fma.rn.f32 	%f34, %f32, %f33, %f31;
	ld.global.f32 	%f35, [%rd61+8];
	add.s64 	%rd25, %rd24, %rd19;
	ld.global.f32 	%f36, [%rd25];
	fma.rn.f32 	%f37, %f35, %f36, %f34;
	ld.global.f32 	%f38, [%rd61+12];
	add.s64 	%rd26, %rd25, %rd19;
	ld.global.f32 	%f39, [%rd26];
	fma.rn.f32 	%f67, %f38, %f39, %f37;
	add.s32 	%r25, %r25, 8;
	add.s64 	%rd62, %rd62, %rd7;
	add.s64 	%rd61, %rd61, 32;
	setp.ne.s32 	%p6, %r25, 0;
	@%p6 bra 	$L__BB0_4;
$L__BB0_5:
	setp.eq.s32 	%p7, %r3, 0;
	@%p7 bra 	$L__BB0_13;
	and.b32  	%r9, %r14, 3;
	setp.lt.u32 	%p8, %r3, 4;
	@%p8 bra 	$L__BB0_8;
	cvt.u64.u32 	%rd27, %r27;
	add.s64 	%rd28, %rd3, %rd27;
	shl.b64 	%rd29, %rd28, 2;
	add.s64 	%rd30, %rd2, %rd29;
	ld.global.f32 	%f41, [%rd30];
	mad.lo.s64 	%rd31, %rd27, %rd4, %rd5;
	shl.b64 	%rd32, %rd31, 2;
	add.s64 	%rd33, %rd1, %rd32;
	ld.global.f32 	%f42, [%rd33];
	fma.rn.f32 	%f43, %f41, %f42, %f67;
	ld.global.f32 	%f44, [%rd30+4];
	shl.b64 	%rd34, %rd4, 2;
	add.s64 	%rd35, %rd33, %rd34;
	ld.global.f32 	%f45, [%rd35];
	fma.rn.f32 	%f46, %f44, %f45, %f43;
	ld.global.f32 	%f47, [%rd30+8];
	add.s64 	%rd36, %rd35, %rd34;
	ld.global.f32 	%f48, [%rd36];
	fma.rn.f32 	%f49, %f47, %f48, %f46;
	ld.global.f32 	%f50, [%rd30+12];
	add.s64 	%rd37, %rd36, %rd34;
	ld.global.f32 	%f51, [%rd37];
	fma.rn.f32 	%f67, %f50, %f51, %f49;
	add.s32 	%r27, %r27, 4;
$L__BB0_8:
	setp.eq.s32 	%p9, %r9, 0;
	@%p9 bra 	$L__BB0_13;
	setp.eq.s32 	%p10, %r9, 1;
	@%p10 bra 	$L__BB0_11;
	cvt.u64.u32 	%rd38, %r27;
	add.s64 	%rd39, %rd3, %rd38;
	shl.b64 	%rd40, %rd39, 2;
	add.s64 	%rd41, %rd2, %rd40;
	ld.global.f32 	%f53, [%rd41];
	mad.lo.s64 	%rd42, %rd38, %rd4, %rd5;
	shl.b64 	%rd43, %rd42, 2;
	add.s64 	%rd44, %rd1, %rd43;
	ld.global.f32 	%f54, [%rd44];
	fma.rn.f32 	%f55, %f53, %f54, %f67;
	ld.global.f32 	%f56, [%rd41+4];
	shl.b64 	%rd45, %rd4, 2;
	add.s64 	%rd46, %rd44, %rd45;
	ld.global.f32 	%f57, [%rd46];
	fma.rn.f32 	%f67, %f56, %f57, %f55;
	add.s32 	%r27, %r27, 2;
$L__BB0_11:
	and.b32  	%r24, %r14, 1;
	setp.eq.b32 	%p11, %r24, 1;
	not.pred 	%p12, %p11;
	@%p12 bra 	$L__BB0_13;
	cvt.u64.u32 	%rd47, %r27;
	add.s64 	%rd48, %rd3, %rd47;
	shl.b64 	%rd49, %rd48, 2;
	add.s64 	%rd50, %rd2, %rd49;
	ld.global.f32 	%f58, [%rd50];
	mad.lo.s64 	%rd51, %rd47, %rd4, %rd5;
	shl.b64 	%rd52, %rd51, 2;
	add.s64 	%rd53, %rd1, %rd52;
	ld.global.f32 	%f59, [%rd53];
	fma.rn.f32 	%f67, %f58, %f59, %f67;
$L__BB0_13:
	cvt.u64.u32 	%rd54, %r1;
	cvt.s64.s32 	%rd55, %r15;
	cvt.s64.s32 	%rd56, %r2;
	mad.lo.s64 	%rd57, %rd55, %rd54, %rd56;
	cvta.to.global.u64 	%rd58, %rd13;
	shl.b64 	%rd59, %rd57, 2;
	add.s64 	%rd60, %rd58, %rd59;
	st.global.f32 	[%rd60], %f67;
$L__BB0_14:
	ret;

}


// ===== COMPILED SASS (sm_100) =====

	.target	sm_100

	.elftype	@"ET_EXEC"


//--------------------- .note.nv.tkinfo           --------------------------
	.section	.note.nv.tkinfo,"",@"SHT_NOTE"
	.sectionflags	@"SHF_NOTE_NV_TKINFO"
	.tkinfo
        /*0018*/ 	.word	0x00000002
        /*0030*/ 	.string	""
        /*0030*/ 	.string	"ptxas"
        /*0030*/ 	.string	"Cuda compilation tools, release 13.0, V13.0.88"
        /*0030*/ 	.string	"Build cuda_13.0.r13.0/compiler.36424714_0"
        /*0030*/ 	.string	"-arch sm_100 -m 64 "



//--------------------- .note.nv.cuinfo           --------------------------
	.section	.note.nv.cuinfo,"",@"SHT_NOTE"
	.sectionflags	@"SHF_NOTE_NV_CUINFO"
        /*0018*/ 	.short	0x0002
        /*001a*/ 	.short	0x0064
        /*001c*/ 	.short	0x0082
	.zero		2


//--------------------- .nv.info                  --------------------------
	.section	.nv.info,"",@"SHT_CUDA_INFO"
	.align	4


	//----- nvinfo : EIATTR_REGCOUNT
	.align		4
        /*0000*/ 	.byte	0x04, 0x2f
        /*0002*/ 	.short	(.L_1 - .L_0)
	.align		4
.L_0:
        /*0004*/ 	.word	index@(_Z13matmul_kernelPfS_S_iiii)
        /*0008*/ 	.word	0x00000020


	//----- nvinfo : EIATTR_FRAME_SIZE
	.align		4
.L_1:
        /*000c*/ 	.byte	0x04, 0x11
        /*000e*/ 	.short	(.L_3 - .L_2)
	.align		4
.L_2:
        /*0010*/ 	.word	index@(_Z13matmul_kernelPfS_S_iiii)
        /*0014*/ 	.word	0x00000000


	//----- nvinfo : EIATTR_MIN_STACK_SIZE
	.align		4
.L_3:
        /*0018*/ 	.byte	0x04, 0x12
        /*001a*/ 	.short	(.L_5 - .L_4)
	.align		4
.L_4:
        /*001c*/ 	.word	index@(_Z13matmul_kernelPfS_S_iiii)
        /*0020*/ 	.word	0x00000000
.L_5:


//--------------------- .nv.compat                --------------------------
	.section	.nv.compat,"",@"SHT_CUDA_COMPAT_INFO"
	.align	4
        /*0000*/ 	.byte	0x02, 0x09, 0x00, 0x00, 0x02, 0x02, 0x01, 0x00, 0x02, 0x05, 0x05, 0x00, 0x03, 0x07, 0x01, 0x01
        /*0010*/ 	.byte	0x02, 0x03, 0x00, 0x00, 0x02, 0x06, 0x01, 0x00, 0x04, 0x0b, 0x08, 0x00, 0x09, 0x00, 0x00, 0x00
        /*0020*/ 	.byte	0x00, 0x00, 0x00, 0x00


//--------------------- .nv.info._Z13matmul_kernelPfS_S_iiii --------------------------
	.section	.nv.info._Z13matmul_kernelPfS_S_iiii,"",@"SHT_CUDA_INFO"
	.sectionflags	@""
	.align	4


	//----- nvinfo : EIATTR_CUDA_API_VERSION
	.align		4
        /*0000*/ 	.byte	0x04, 0x37
        /*0002*/ 	.short	(.L_7 - .L_6)
.L_6:
        /*0004*/ 	.word	0x00000082


	//----- nvinfo : EIATTR_KPARAM_INFO
	.align		4
.L_7:
        /*0008*/ 	.byte	0x04, 0x17
        /*000a*/ 	.short	(.L_9 - .L_8)
.L_8:
        /*000c*/ 	.word	0x00000000
        /*0010*/ 	.short	0x0006
        /*0012*/ 	.short	0x0024
        /*0014*/ 	.byte	0x00, 0xf0, 0x11, 0x00


	//----- nvinfo : EIATTR_KPARAM_INFO
	.align		4
.L_9:
        /*0018*/ 	.byte	0x04, 0x17
        /*001a*/ 	.short	(.L_11 - .L_10)
.L_10:
        /*001c*/ 	.word	0x00000000
        /*0020*/ 	.short	0x0005
        /*0022*/ 	.short	0x0020
        /*0024*/ 	.byte	0x00, 0xf0, 0x11, 0x00


	//----- nvinfo : EIATTR_KPARAM_INFO
	.align		4
.L_11:
        /*0028*/ 	.byte	0x04, 0x17
        /*002a*/ 	.short	(.L_13 - .L_12)
.L_12:
        /*002c*/ 	.word	0x00000000
        /*0030*/ 	.short	0x0004
        /*0032*/ 	.short	0x001c
        /*0034*/ 	.byte	0x00, 0xf0, 0x11, 0x00


	//----- nvinfo : EIATTR_KPARAM_INFO
	.align		4
.L_13:
        /*0038*/ 	.byte	0x04, 0x17
        /*003a*/ 	.short	(.L_15 - .L_14)
.L_14:
        /*003c*/ 	.word	0x00000000
        /*0040*/ 	.short	0x0003
        /*0042*/ 	.short	0x0018
        /*0044*/ 	.byte	0x00, 0xf0, 0x11, 0x00


	//----- nvinfo : EIATTR_KPARAM_INFO
	.align		4
.L_15:
        /*0048*/ 	.byte	0x04, 0x17
        /*004a*/ 	.short	(.L_17 - .L_16)
.L_16:
        /*004c*/ 	.word	0x00000000
        /*0050*/ 	.short	0x0002
        /*0052*/ 	.short	0x0010
        /*0054*/ 	.byte	0x00, 0xf5, 0x21, 0x00


	//----- nvinfo : EIATTR_KPARAM_INFO
	.align		4
.L_17:
        /*0058*/ 	.byte	0x04, 0x17
        /*005a*/ 	.short	(.L_19 - .L_18)
.L_18:
        /*005c*/ 	.word	0x00000000
        /*0060*/ 	.short	0x0001
        /*0062*/ 	.short	0x0008
        /*0064*/ 	.byte	0x00, 0xf5, 0x21, 0x00


	//----- nvinfo : EIATTR_KPARAM_INFO
	.align		4
.L_19:
        /*0068*/ 	.byte	0x04, 0x17
        /*006a*/ 	.short	(.L_21 - .L_20)
.L_20:
        /*006c*/ 	.word	0x00000000
        /*0070*/ 	.short	0x0000
        /*0072*/ 	.short	0x0000
        /*0074*/ 	.byte	0x00, 0xf5, 0x21, 0x00


	//----- nvinfo : EIATTR_SPARSE_MMA_MASK
	.align		4
.L_21:
        /*0078*/ 	.byte	0x03, 0x50
        /*007a*/ 	.short	0x0000


	//----- nvinfo : EIATTR_MAXREG_COUNT
	.align		4
        /*007c*/ 	.byte	0x03, 0x1b
        /*007e*/ 	.short	0x00ff


	//----- nvinfo : EIATTR_MERCURY_ISA_VERSION
	.align		4
        /*0080*/ 	.byte	0x03, 0x5f
        /*0082*/ 	.short	0x0101


	//----- nvinfo : EIATTR_VRC_CTA_INIT_COUNT
	.align		4
        /*0084*/ 	.byte	0x02, 0x4a
	.zero		1
	.zero		1


	//----- nvinfo : EIATTR_EXIT_INSTR_OFFSETS
	.align		4
        /*0088*/ 	.byte	0x04, 0x1c
        /*008a*/ 	.short	(.L_23 - .L_22)


	//   ....[0]....
.L_22:
        /*008c*/ 	.word	0x000000d0


	//   ....[1]....
        /*0090*/ 	.word	0x00000a90


	//----- nvinfo : EIATTR_CBANK_PARAM_SIZE
	.align		4
.L_23:
        /*0094*/ 	.byte	0x03, 0x19
        /*0096*/ 	.short	0x0028


	//----- nvinfo : EIATTR_PARAM_CBANK
	.align		4
        /*0098*/ 	.byte	0x04, 0x0a
        /*009a*/ 	.short	(.L_25 - .L_24)
	.align		4
.L_24:
        /*009c*/ 	.word	index@(.nv.constant0._Z13matmul_kernelPfS_S_iiii)
        /*00a0*/ 	.short	0x0380
        /*00a2*/ 	.short	0x0028


	//----- nvinfo : EIATTR_SW_WAR
	.align		4
.L_25:
        /*00a4*/ 	.byte	0x04, 0x36
        /*00a6*/ 	.short	(.L_27 - .L_26)
.L_26:
        /*00a8*/ 	.word	0x00000008
.L_27:


//--------------------- .nv.callgraph             --------------------------
	.section	.nv.callgraph,"",@"SHT_CUDA_CALLGRAPH"
	.align	4
	.sectionentsize	8
	.align		4
        /*0000*/ 	.word	0x00000000
	.align		4
        /*0004*/ 	.word	0xffffffff
	.align		4
        /*0008*/ 	.word	0x00000000
	.align		4
        /*000c*/ 	.word	0xfffffffe
	.align		4
        /*0010*/ 	.word	0x00000000
	.align		4
        /*0014*/ 	.word	0xfffffffd
	.align		4
        /*0018*/ 	.word	0x00000000
	.align		4
        /*001c*/ 	.word	0xfffffffc


//--------------------- .text._Z13matmul_kernelPfS_S_iiii --------------------------
	.section	.text._Z13matmul_kernelPfS_S_iiii,"ax",@progbits
	.align	128
        .global         _Z13matmul_kernelPfS_S_iiii
        .type           _Z13matmul_kernelPfS_S_iiii,@function
        .size           _Z13matmul_kernelPfS_S_iiii,(.L_x_6 - _Z13matmul_kernelPfS_S_iiii)
        .other          _Z13matmul_kernelPfS_S_iiii,@"STO_CUDA_ENTRY STV_DEFAULT"
_Z13matmul_kernelPfS_S_iiii:
.text._Z13matmul_kernelPfS_S_iiii:
[----:B------:R-:W-:Y:S01]  /*0000*/  LDC R1, c[0x0][0x37c] ;  /* 0x0000df00ff017b82 */ /* 0x000fe20000000800 */
[----:B------:R-:W0:Y:S07]  /*0010*/  S2R R5, SR_TID.X ;  /* 0x0000000000057919 */ /* 0x000e2e0000002100 */
[----:B------:R-:W1:Y:S01]  /*0020*/  LDC R0, c[0x0][0x364] ;  /* 0x0000d900ff007b82 */ /* 0x000e620000000800 */
[----:B------:R-:W2:Y:S01]  /*0030*/  LDCU UR6, c[0x0][0x398] ;  /* 0x00007300ff0677ac */ /* 0x000ea20008000800 */
[----:B------:R-:W1:Y:S06]  /*0040*/  S2R R3, SR_TID.Y ;  /* 0x0000000000037919 */ /* 0x000e6c0000002200 */
[----:B------:R-:W0:Y:S08]  /*0050*/  S2UR UR5, SR_CTAID.X ;  /* 0x00000000000579c3 */ /* 0x000e300000002500 */
[----:B------:R-:W0:Y:S08]  /*0060*/  LDC R4, c[0x0][0x360] ;  /* 0x0000d800ff047b82 */ /* 0x000e300000000800 */
[----:B------:R-:W1:Y:S08]  /*0070*/  S2UR UR4, SR_CTAID.Y ;  /* 0x00000000000479c3 */ /* 0x000e700000002600 */
[----:B------:R-:W3:Y:S01]  /*0080*/  LDC R17, c[0x0][0x3a4] ;  /* 0x0000e900ff117b82 */ /* 0x000ee20000000800 */
[----:B0-----:R-:W-:-:S02]  /*0090*/  IMAD R4, R4, UR5, R5 ;  /* 0x0000000504047c24 */ /* 0x001fc4000f8e0205 */
[----:B-1----:R-:W-:-:S03]  /*00a0*/  IMAD R0, R0, UR4, R3 ;  /* 0x0000000400007c24 */ /* 0x002fc6000f8e0203 */
[----:B---3--:R-:W-:-:S04]  /*00b0*/  ISETP.GE.AND P0, PT, R4, R17, PT ;  /* 0x000000110400720c */ /* 0x008fc80003f06270 */
[----:B--2---:R-:W-:-:S13]  /*00c0*/  ISETP.GE.OR P0, PT, R0, UR6, P0 ;  /* 0x0000000600007c0c */ /* 0x004fda0008706670 */
[----:B------:R-:W-:Y:S05]  /*00d0*/  @P0 EXIT ;  /* 0x000000000000094d */ /* 0x000fea0003800000 */
[----:B------:R-:W0:Y:S01]  /*00e0*/  LDCU UR5, c[0x0][0x39c] ;  /* 0x00007380ff0577ac */ /* 0x000e220008000800 */
[----:B------:R-:W-:Y:S01]  /*00f0*/  IMAD.MOV.U32 R9, RZ, RZ, RZ ;  /* 0x000000ffff097224 */ /* 0x000fe200078e00ff */
[----:B------:R-:W1:Y:S01]  /*0100*/  LDCU.64 UR8, c[0x0][0x358] ;  /* 0x00006b00ff0877ac */ /* 0x000e620008000a00 */
[----:B0-----:R-:W-:-:S09]  /*0110*/  UISETP.GE.AND UP0, UPT, UR5, 0x1, UPT ;  /* 0x000000010500788c */ /* 0x001fd2000bf06270 */
[----:B-1----:R-:W-:Y:S05]  /*0120*/  BRA.U !UP0, `(.L_x_0) ;  /* 0x0000000908347547 */ /* 0x002fea000b800000 */
[----:B------:R-:W-:Y:S01]  /*0130*/  UISETP.GE.U32.AND UP1, UPT, UR5, 0x8, UPT ;  /* 0x000000080500788c */ /* 0x000fe2000bf26070 */
[----:B------:R-:W-:Y:S01]  /*0140*/  SHF.R.S32.HI R16, RZ, 0x1f, R17 ;  /* 0x0000001fff107819 */ /* 0x000fe20000011411 */
[----:B------:R-:W-:Y:S01]  /*0150*/  ULOP3.LUT UR6, UR5, 0x7, URZ, 0xc0, !UPT ;  /* 0x0000000705067892 */ /* 0x000fe2000f8ec0ff */
[----:B------:R-:W-:Y:S01]  /*0160*/  SHF.R.S32.HI R5, RZ, 0x1f, R4 ;  /* 0x0000001fff057819 */ /* 0x000fe20000011404 */
[----:B------:R-:W-:Y:S01]  /*0170*/  IMAD.MOV.U32 R9, RZ, RZ, RZ ;  /* 0x000000ffff097224 */ /* 0x000fe200078e00ff */
[----:B------:R-:W-:Y:S01]  /*0180*/  UMOV UR4, URZ ;  /* 0x000000ff00047c82 */ /* 0x000fe20008000000 */
[----:B------:R-:W-:Y:S01]  /*0190*/  IMAD.WIDE.U32 R2, R0, UR5, RZ ;  /* 0x0000000500027c25 */ /* 0x000fe2000f8e00ff */
[----:B------:R-:W-:Y:S02]  /*01a0*/  UISETP.NE.AND UP0, UPT, UR6, URZ, UPT ;  /* 0x000000ff0600728c */ /* 0x000fe4000bf05270 */
[----:B------:R-:W-:Y:S09]  /*01b0*/  BRA.U !UP1, `(.L_x_1) ;  /* 0x0000000109ec7547 */ /* 0x000ff2000b800000 */
[----:B------:R-:W0:Y:S01]  /*01c0*/  LDCU.128 UR12, c[0x0][0x380] ;  /* 0x00007000ff0c77ac */ /* 0x000e220008000c00 */
[C-C-:B------:R-:W-:Y:S01]  /*01d0*/  SHF.L.U64.HI R20, R17.reuse, 0x5, R16.reuse ;  /* 0x0000000511147819 */ /* 0x140fe20000010210 */
[----:B------:R-:W-:Y:S01]  /*01e0*/  IMAD.MOV.U32 R9, RZ, RZ, RZ ;  /* 0x000000ffff097224 */ /* 0x000fe200078e00ff */
[C---:B------:R-:W-:Y:S01]  /*01f0*/  SHF.L.U64.HI R21, R17.reuse, 0x2, R16 ;  /* 0x0000000211157819 */ /* 0x040fe20000010210 */
[----:B------:R-:W-:Y:S01]  /*0200*/  ULOP3.LUT UR4, UR5, 0x7ffffff8, URZ, 0xc0, !UPT ;  /* 0x7ffffff805047892 */ /* 0x000fe2000f8ec0ff */
[----:B------:R-:W-:-:S03]  /*0210*/  IMAD.SHL.U32 R23, R17, 0x4, RZ ;  /* 0x0000000411177824 */ /* 0x000fc600078e00ff */
[----:B------:R-:W-:Y:S01]  /*0220*/  UIADD3 UR7, UPT, UPT, -UR4, URZ, URZ ;  /* 0x000000ff04077290 */ /* 0x000fe2000fffe1ff */
[----:B0-----:R-:W-:Y:S02]  /*0230*/  LEA R18, P0, R4, UR14, 0x2 ;  /* 0x0000000e04127c11 */ /* 0x001fe4000f8010ff */
[----:B------:R-:W-:Y:S02]  /*0240*/  LEA R8, P1, R2, UR12, 0x2 ;  /* 0x0000000c02087c11 */ /* 0x000fe4000f8210ff */
[----:B------:R-:W-:Y:S02]  /*0250*/  LEA.HI.X R19, R4, UR15, R5, 0x2, P0 ;  /* 0x0000000f04137c11 */ /* 0x000fe400080f1405 */
[----:B------:R-:W-:Y:S02]  /*0260*/  LEA.HI.X R7, R2, UR13, R3, 0x2, P1 ;  /* 0x0000000d02077c11 */ /* 0x000fe400088f1403 */
[----:B------:R-:W-:-:S05]  /*0270*/  IADD3 R8, P0, PT, R8, 0x10, RZ ;  /* 0x0000001008087810 */ /* 0x000fca0007f1e0ff */
[----:B------:R-:W-:-:S08]  /*0280*/  IMAD.X R7, RZ, RZ, R7, P0 ;  /* 0x000000ffff077224 */ /* 0x000fd000000e0607 */
.L_x_2:
[----:B------:R-:W-:Y:S01]  /*0290*/  IADD3 R12, P0, PT, R18, R23, RZ ;  /* 0x00000017120c7210 */ /* 0x000fe20007f1e0ff */
[----:B------:R-:W-:Y:S01]  /*02a0*/  IMAD.MOV.U32 R6, RZ, RZ, R8 ;  /* 0x000000ffff067224 */ /* 0x000fe200078e0008 */
[----:B------:R-:W2:Y:S02]  /*02b0*/  LDG.E R28, desc[UR8][R18.64] ;  /* 0x00000008121c7981 */ /* 0x000ea4000c1e1900 */
[----:B------:R-:W-:Y:S02]  /*02c0*/  IADD3.X R13, PT, PT, R19, R21, RZ, P0, !PT ;  /* 0x00000015130d7210 */ /* 0x000fe400007fe4ff */
[----:B------:R-:W2:Y:S01]  /*02d0*/  LDG.E R26, desc[UR8][R6.64+-0x10] ;  /* 0xfffff008061a7981 */ /* 0x000ea2000c1e1900 */
[----:B------:R-:W-:-:S03]  /*02e0*/  IADD3 R10, P0, PT, R12, R23, RZ ;  /* 0x000000170c0a7210 */ /* 0x000fc60007f1e0ff */
[----:B------:R0:W3:Y:S02]  /*02f0*/  LDG.E R24, desc[UR8][R12.64] ;  /* 0x000000080c187981 */ /* 0x0000e4000c1e1900 */
[----:B------:R-:W-:Y:S02]  /*0300*/  IMAD.X R11, R13, 0x1, R21, P0 ;  /* 0x000000010d0b7824 */ /* 0x000fe400000e0615 */
[----:B------:R-:W3:Y:S04]  /*0310*/  LDG.E R27, desc[UR8][R6.64+-0xc] ;  /* 0xfffff408061b7981 */ /* 0x000ee8000c1e1900 */
[----:B------:R1:W4:Y:S04]  /*0320*/  LDG.E R25, desc[UR8][R10.64] ;  /* 0x000000080a197981 */ /* 0x000328000c1e1900 */
[----:B------:R-:W4:Y:S01]  /*0330*/  LDG.E R22, desc[UR8][R6.64+-0x8] ;  /* 0xfffff80806167981 */ /* 0x000f22000c1e1900 */
[----:B------:R-:W-:-:S05]  /*0340*/  IADD3 R14, P0, PT, R10, R23, RZ ;  /* 0x000000170a0e7210 */ /* 0x000fca0007f1e0ff */
[----:B------:R-:W-:Y:S01]  /*0350*/  IMAD.X R15, R11, 0x1, R21, P0 ;  /* 0x000000010b0f7824 */ /* 0x000fe200000e0615 */
[----:B------:R-:W-:-:S04]  /*0360*/  IADD3 R8, P0, PT, R14, R23, RZ ;  /* 0x000000170e087210 */ /* 0x000fc80007f1e0ff */
[----:B------:R-:W5:Y:S01]  /*0370*/  LDG.E R14, desc[UR8][R14.64] ;  /* 0x000000080e0e7981 */ /* 0x000f62000c1e1900 */
[----:B--2---:R-:W-:Y:S01]  /*0380*/  FFMA R26, R26, R28, R9 ;  /* 0x0000001c1a1a7223 */ /* 0x004fe20000000009 */
[----:B------:R-:W-:Y:S01]  /*0390*/  IMAD.X R9, R15, 0x1, R21, P0 ;  /* 0x000000010f097824 */ /* 0x000fe200000e0615 */
[----:B0-----:R-:W-:Y:S01]  /*03a0*/  IADD3 R12, P0, PT, R8, R23, RZ ;  /* 0x00000017080c7210 */ /* 0x001fe20007f1e0ff */
[----:B------:R-:W2:Y:S01]  /*03b0*/  LDG.E R15, desc[UR8][R6.64+0x4] ;  /* 0x00000408060f7981 */ /* 0x000ea2000c1e1900 */
[----:B---3--:R-:W-:-:S03]  /*03c0*/  FFMA R29, R27, R24, R26 ;  /* 0x000000181b1d7223 */ /* 0x008fc6000000001a */
[----:B------:R-:W-:Y:S01]  /*03d0*/  IMAD.X R13, R9, 0x1, R21, P0 ;  /* 0x00000001090d7824 */ /* 0x000fe200000e0615 */
[----:B------:R-:W5:Y:S01]  /*03e0*/  LDG.E R27, desc[UR8][R6.64+-0x4] ;  /* 0xfffffc08061b7981 */ /* 0x000f62000c1e1900 */
[----:B-1----:R-:W-:-:S03]  /*03f0*/  IADD3 R10, P0, PT, R12, R23, RZ ;  /* 0x000000170c0a7210 */ /* 0x002fc60007f1e0ff */
[----:B------:R-:W3:Y:S01]  /*0400*/  LDG.E R8, desc[UR8][R8.64] ;  /* 0x0000000808087981 */ /* 0x000ee2000c1e1900 */
[----:B----4-:R-:W-:Y:S01]  /*0410*/  FFMA R22, R22, R25, R29 ;  /* 0x0000001916167223 */ /* 0x010fe2000000001d */
[----:B------:R-:W-:Y:S02]  /*0420*/  IADD3.X R11, PT, PT, R13, R21, RZ, P0, !PT ;  /* 0x000000150d0b7210 */ /* 0x000fe400007fe4ff */
[----:B------:R-:W3:Y:S01]  /*0430*/  LDG.E R29, desc[UR8][R6.64] ;  /* 0x00000008061d7981 */ /* 0x000ee2000c1e1900 */
[----:B------:R-:W-:-:S03]  /*0440*/  IADD3 R24, P0, PT, R10, R23, RZ ;  /* 0x000000170a187210 */ /* 0x000fc60007f1e0ff */
[----:B------:R-:W2:Y:S02]  /*0450*/  LDG.E R12, desc[UR8][R12.64] ;  /* 0x000000080c0c7981 */ /* 0x000ea4000c1e1900 */
[----:B------:R-:W-:Y:S02]  /*0460*/  IMAD.X R25, R11, 0x1, R21, P0 ;  /* 0x000000010b197824 */ /* 0x000fe400000e0615 */
[----:B------:R-:W4:Y:S04]  /*0470*/  LDG.E R10, desc[UR8][R10.64] ;  /* 0x000000080a0a7981 */ /* 0x000f28000c1e1900 */
[----:B------:R-:W4:Y:S04]  /*0480*/  LDG.E R26, desc[UR8][R6.64+0x8] ;  /* 0x00000808061a7981 */ /* 0x000f28000c1e1900 */
[----:B------:R-:W4:Y:S04]  /*0490*/  LDG.E R24, desc[UR8][R24.64] ;  /* 0x0000000818187981 */ /* 0x000f28000c1e1900 */
[----:B------:R0:W4:Y:S01]  /*04a0*/  LDG.E R9, desc[UR8][R6.64+0xc] ;  /* 0x00000c0806097981 */ /* 0x000122000c1e1900 */
[----:B------:R-:W-:-:S04]  /*04b0*/  UIADD3 UR7, UPT, UPT, UR7, 0x8, URZ ;  /* 0x0000000807077890 */ /* 0x000fc8000fffe0ff */
[----:B------:R-:W-:Y:S01]  /*04c0*/  UISETP.NE.AND UP1, UPT, UR7, URZ, UPT ;  /* 0x000000ff0700728c */ /* 0x000fe2000bf25270 */
[----:B------:R-:W-:-:S05]  /*04d0*/  LEA R18, P0, R17, R18, 0x5 ;  /* 0x0000001211127211 */ /* 0x000fca00078028ff */
[----:B------:R-:W-:Y:S02]  /*04e0*/  IMAD.X R19, R19, 0x1, R20, P0 ;  /* 0x0000000113137824 */ /* 0x000fe400000e0614 */
[----:B-----5:R-:W-:-:S04]  /*04f0*/  FFMA R14, R27, R14, R22 ;  /* 0x0000000e1b0e7223 */ /* 0x020fc80000000016 */
[----:B---3--:R-:W-:-:S04]  /*0500*/  FFMA R8, R29, R8, R14 ;  /* 0x000000081d087223 */ /* 0x008fc8000000000e */
[----:B--2---:R-:W-:Y:S01]  /*0510*/  FFMA R15, R15, R12, R8 ;  /* 0x0000000c0f0f7223 */ /* 0x004fe20000000008 */
[----:B------:R-:W-:-:S03]  /*0520*/  IADD3 R8, P1, PT, R6, 0x20, RZ ;  /* 0x0000002006087810 */ /* 0x000fc60007f3e0ff */
[----:B----4-:R-:W-:Y:S02]  /*0530*/  FFMA R26, R26, R10, R15 ;  /* 0x0000000a1a1a7223 */ /* 0x010fe4000000000f */
[----:B0-----:R-:W-:Y:S02]  /*0540*/  IMAD.X R7, RZ, RZ, R7, P1 ;  /* 0x000000ffff077224 */ /* 0x001fe400008e0607 */
[----:B------:R-:W-:Y:S01]  /*0550*/  FFMA R9, R9, R24, R26 ;  /* 0x0000001809097223 */ /* 0x000fe2000000001a */
[----:B------:R-:W-:Y:S06]  /*0560*/  BRA.U UP1, `(.L_x_2) ;  /* 0xfffffffd01487547 */ /* 0x000fec000b83ffff */
.L_x_1:
[----:B------:R-:W-:Y:S05]  /*0570*/  BRA.U !UP0, `(.L_x_0) ;  /* 0x0000000508207547 */ /* 0x000fea000b800000 */
[----:B------:R-:W-:Y:S02]  /*0580*/  UISETP.GE.U32.AND UP0, UPT, UR6, 0x4, UPT ;  /* 0x000000040600788c */ /* 0x000fe4000bf06070 */
[----:B------:R-:W-:-:S04]  /*0590*/  ULOP3.LUT UR7, UR5, 0x3, URZ, 0xc0, !UPT ;  /* 0x0000000305077892 */ /* 0x000fc8000f8ec0ff */
[----:B------:R-:W-:-:S03]  /*05a0*/  UISETP.NE.AND UP1, UPT, UR7, URZ, UPT ;  /* 0x000000ff0700728c */ /* 0x000fc6000bf25270 */
[----:B------:R-:W-:Y:S08]  /*05b0*/  BRA.U !UP0, `(.L_x_3) ;  /* 0x0000000108787547 */ /* 0x000ff0000b800000 */
[----:B------:R-:W0:Y:S01]  /*05c0*/  LDCU.128 UR12, c[0x0][0x380] ;  /* 0x00007000ff0c77ac */ /* 0x000e220008000c00 */
[C---:B------:R-:W-:Y:S01]  /*05d0*/  IMAD.WIDE.U32 R10, R17.reuse, UR4, R4 ;  /* 0x00000004110a7c25 */ /* 0x040fe2000f8e0004 */
[----:B------:R-:W-:Y:S02]  /*05e0*/  IADD3 R8, P0, PT, R2, UR4, RZ ;  /* 0x0000000402087c10 */ /* 0x000fe4000ff1e0ff */
[----:B------:R-:W-:Y:S01]  /*05f0*/  SHF.L.U32 R15, R17, 0x2, RZ ;  /* 0x00000002110f7819 */ /* 0x000fe200000006ff */
[----:B------:R-:W-:Y:S02]  /*0600*/  IMAD R7, R16, UR4, R11 ;  /* 0x0000000410077c24 */ /* 0x000fe4000f8e020b */
[----:B------:R-:W-:Y:S01]  /*0610*/  IMAD.X R11, RZ, RZ, R3, P0 ;  /* 0x000000ffff0b7224 */ /* 0x000fe200000e0603 */
[----:B0-----:R-:W-:Y:S02]  /*0620*/  LEA R12, P2, R10, UR14, 0x2 ;  /* 0x0000000e0a0c7c11 */ /* 0x001fe4000f8410ff */
[----:B------:R-:W-:-:S02]  /*0630*/  LEA R6, P1, R8, UR12, 0x2 ;  /* 0x0000000c08067c11 */ /* 0x000fc4000f8210ff */
[----:B------:R-:W-:Y:S02]  /*0640*/  LEA.HI.X R13, R10, UR15, R7, 0x2, P2 ;  /* 0x0000000f0a0d7c11 */ /* 0x000fe400090f1407 */
[----:B------:R-:W-:Y:S02]  /*0650*/  LEA.HI.X R7, R8, UR13, R11, 0x2, P1 ;  /* 0x0000000d08077c11 */ /* 0x000fe400088f140b */
[-C--:B------:R-:W-:Y:S02]  /*0660*/  IADD3 R18, P0, PT, R12, R15.reuse, RZ ;  /* 0x0000000f0c127210 */ /* 0x080fe40007f1e0ff */
[----:B------:R-:W-:Y:S01]  /*0670*/  SHF.L.U64.HI R11, R17, 0x2, R16 ;  /* 0x00000002110b7819 */ /* 0x000fe20000010210 */
[----:B------:R-:W2:Y:S01]  /*0680*/  LDG.E R12, desc[UR8][R12.64] ;  /* 0x000000080c0c7981 */ /* 0x000ea2000c1e1900 */
[----:B------:R-:W-:-:S03]  /*0690*/  IADD3 R14, P1, PT, R18, R15, RZ ;  /* 0x0000000f120e7210 */ /* 0x000fc60007f3e0ff */
[--C-:B------:R-:W-:Y:S01]  /*06a0*/  IMAD.X R19, R13, 0x1, R11.reuse, P0 ;  /* 0x000000010d137824 */ /* 0x100fe200000e060b */
[----:B------:R-:W2:Y:S01]  /*06b0*/  LDG.E R8, desc[UR8][R6.64] ;  /* 0x0000000806087981 */ /* 0x000ea2000c1e1900 */
[----:B------:R-:W-:Y:S02]  /*06c0*/  IADD3 R10, P0, PT, R14, R15, RZ ;  /* 0x0000000f0e0a7210 */ /* 0x000fe40007f1e0ff */
[--C-:B------:R-:W-:Y:S01]  /*06d0*/  IMAD.X R15, R19, 0x1, R11.reuse, P1 ;  /* 0x00000001130f7824 */ /* 0x100fe200008e060b */
[----:B------:R-:W3:Y:S04]  /*06e0*/  LDG.E R18, desc[UR8][R18.64] ;  /* 0x0000000812127981 */ /* 0x000ee8000c1e1900 */
[----:B------:R-:W3:Y:S01]  /*06f0*/  LDG.E R21, desc[UR8][R6.64+0x4] ;  /* 0x0000040806157981 */ /* 0x000ee2000c1e1900 */
[----:B------:R-:W-:-:S03]  /*0700*/  IMAD.X R11, R15, 0x1, R11, P0 ;  /* 0x000000010f0b7824 */ /* 0x000fc600000e060b */
[----:B------:R-:W4:Y:S04]  /*0710*/  LDG.E R14, desc[UR8][R14.64] ;  /* 0x000000080e0e7981 */ /* 0x000f28000c1e1900 */
[----:B------:R-:W4:Y:S04]  /*0720*/  LDG.E R23, desc[UR8][R6.64+0x8] ;  /* 0x0000080806177981 */ /* 0x000f28000c1e1900 */
[----:B------:R-:W5:Y:S04]  /*0730*/  LDG.E R13, desc[UR8][R6.64+0xc] ;  /* 0x00000c08060d7981 */ /* 0x000f68000c1e1900 */
[----:B------:R-:W5:Y:S01]  /*0740*/  LDG.E R10, desc[UR8][R10.64] ;  /* 0x000000080a0a7981 */ /* 0x000f62000c1e1900 */
[----:B------:R-:W-:Y:S01]  /*0750*/  UIADD3 UR4, UPT, UPT, UR4, 0x4, URZ ;  /* 0x0000000404047890 */ /* 0x000fe2000fffe0ff */
[----:B--2---:R-:W-:-:S04]  /*0760*/  FFMA R8, R8, R12, R9 ;  /* 0x0000000c08087223 */ /* 0x004fc80000000009 */
[----:B---3--:R-:W-:-:S04]  /*0770*/  FFMA R8, R21, R18, R8 ;  /* 0x0000001215087223 */ /* 0x008fc80000000008 */
[----:B----4-:R-:W-:-:S04]  /*0780*/  FFMA R8, R23, R14, R8 ;  /* 0x0000000e17087223 */ /* 0x010fc80000000008 */
[----:B-----5:R-:W-:-:S07]  /*0790*/  FFMA R9, R13, R10, R8 ;  /* 0x0000000a0d097223 */ /* 0x020fce0000000008 */
.L_x_3:
[----:B------:R-:W-:Y:S05]  /*07a0*/  BRA.U !UP1, `(.L_x_0) ;  /* 0x0000000109947547 */ /* 0x000fea000b800000 */
[----:B------:R-:W-:Y:S02]  /*07b0*/  UISETP.NE.AND UP0, UPT, UR7, 0x1, UPT ;  /* 0x000000010700788c */ /* 0x000fe4000bf05270 */
[----:B------:R-:W-:-:S04]  /*07c0*/  ULOP3.LUT UR5, UR5, 0x1, URZ, 0xc0, !UPT ;  /* 0x0000000105057892 */ /* 0x000fc8000f8ec0ff */
[----:B------:R-:W-:-:S03]  /*07d0*/  UISETP.NE.U32.AND UP1, UPT, UR5, 0x1, UPT ;  /* 0x000000010500788c */ /* 0x000fc6000bf25070 */
[----:B------:R-:W-:Y:S08]  /*07e0*/  BRA.U !UP0, `(.L_x_4) ;  /* 0x0000000108487547 */ /* 0x000ff0000b800000 */
[----:B------:R-:W0:Y:S01]  /*07f0*/  LDCU.128 UR12, c[0x0][0x380] ;  /* 0x00007000ff0c77ac */ /* 0x000e220008000c00 */
[----:B------:R-:W-:Y:S01]  /*0800*/  IADD3 R7, P0, PT, R2, UR4, RZ ;  /* 0x0000000402077c10 */ /* 0x000fe2000ff1e0ff */
[----:B------:R-:W-:-:S04]  /*0810*/  IMAD.WIDE.U32 R10, R17, UR4, R4 ;  /* 0x00000004110a7c25 */ /* 0x000fc8000f8e0004 */
[----:B------:R-:W-:Y:S02]  /*0820*/  IMAD.X R8, RZ, RZ, R3, P0 ;  /* 0x000000ffff087224 */ /* 0x000fe400000e0603 */
[----:B------:R-:W-:Y:S01]  /*0830*/  IMAD R11, R16, UR4, R11 ;  /* 0x00000004100b7c24 */ /* 0x000fe2000f8e020b */
[C---:B0-----:R-:W-:Y:S02]  /*0840*/  LEA R12, P0, R10.reuse, UR14, 0x2 ;  /* 0x0000000e0a0c7c11 */ /* 0x041fe4000f8010ff */
[C---:B------:R-:W-:Y:S02]  /*0850*/  LEA R6, P1, R7.reuse, UR12, 0x2 ;  /* 0x0000000c07067c11 */ /* 0x040fe4000f8210ff */
[----:B------:R-:W-:Y:S02]  /*0860*/  LEA.HI.X R13, R10, UR15, R11, 0x2, P0 ;  /* 0x0000000f0a0d7c11 */ /* 0x000fe400080f140b */
[----:B------:R-:W-:Y:S02]  /*0870*/  LEA.HI.X R7, R7, UR13, R8, 0x2, P1 ;  /* 0x0000000d07077c11 */ /* 0x000fe400088f1408 */
[----:B------:R-:W-:-:S02]  /*0880*/  LEA R10, P0, R17, R12, 0x2 ;  /* 0x0000000c110a7211 */ /* 0x000fc400078010ff */
[----:B------:R-:W2:Y:S02]  /*0890*/  LDG.E R12, desc[UR8][R12.64] ;  /* 0x000000080c0c7981 */ /* 0x000ea4000c1e1900 */
[----:B------:R-:W-:Y:S02]  /*08a0*/  LEA.HI.X R11, R17, R13, R16, 0x2, P0 ;  /* 0x0000000d110b7211 */ /* 0x000fe400000f1410 */
[----:B------:R-:W2:Y:S04]  /*08b0*/  LDG.E R8, desc[UR8][R6.64] ;  /* 0x0000000806087981 */ /* 0x000ea8000c1e1900 */
[----:B------:R-:W3:Y:S04]  /*08c0*/  LDG.E R14, desc[UR8][R6.64+0x4] ;  /* 0x00000408060e7981 */ /* 0x000ee8000c1e1900 */
[----:B------:R-:W3:Y:S01]  /*08d0*/  LDG.E R10, desc[UR8][R10.64] ;  /* 0x000000080a0a7981 */ /* 0x000ee2000c1e1900 */
[----:B------:R-:W-:Y:S01]  /*08e0*/  UIADD3 UR4, UPT, UPT, UR4, 0x2, URZ ;  /* 0x0000000204047890 */ /* 0x000fe2000fffe0ff */
[----:B--2---:R-:W-:-:S04]  /*08f0*/  FFMA R9, R8, R12, R9 ;  /* 0x0000000c08097223 */ /* 0x004fc80000000009 */
[----:B---3--:R-:W-:-:S07]  /*0900*/  FFMA R9, R14, R10, R9 ;  /* 0x0000000a0e097223 */ /* 0x008fce0000000009 */
.L_x_4:
[----:B------:R-:W-:Y:S05]  /*0910*/  BRA.U UP1, `(.L_x_0) ;  /* 0x0000000101387547 */ /* 0x000fea000b800000 */
[----:B------:R-:W0:Y:S01]  /*0920*/  LDCU.128 UR12, c[0x0][0x380] ;  /* 0x00007000ff0c77ac */ /* 0x000e220008000c00 */
[----:B------:R-:W-:Y:S01]  /*0930*/  MOV R6, R4 ;  /* 0x0000000400067202 */ /* 0x000fe20000000f00 */
[----:B------:R-:W-:Y:S01]  /*0940*/  IMAD.MOV.U32 R7, RZ, RZ, R5 ;  /* 0x000000ffff077224 */ /* 0x000fe200078e0005 */
[----:B------:R-:W-:-:S03]  /*0950*/  IADD3 R8, P0, PT, R2, UR4, RZ ;  /* 0x0000000402087c10 */ /* 0x000fc6000ff1e0ff */
[----:B------:R-:W-:-:S04]  /*0960*/  IMAD.WIDE.U32 R6, R17, UR4, R6 ;  /* 0x0000000411067c25 */ /* 0x000fc8000f8e0006 */
[----:B------:R-:W-:Y:S02]  /*0970*/  IMAD.X R3, RZ, RZ, R3, P0 ;  /* 0x000000ffff037224 */ /* 0x000fe400000e0603 */
[----:B------:R-:W-:Y:S01]  /*0980*/  IMAD R7, R16, UR4, R7 ;  /* 0x0000000410077c24 */ /* 0x000fe2000f8e0207 */
[----:B0-----:R-:W-:Y:S02]  /*0990*/  LEA R2, P0, R8, UR12, 0x2 ;  /* 0x0000000c08027c11 */ /* 0x001fe4000f8010ff */
[----:B------:R-:W-:Y:S02]  /*09a0*/  LEA R10, P1, R6, UR14, 0x2 ;  /* 0x0000000e060a7c11 */ /* 0x000fe4000f8210ff */
[----:B------:R-:W-:Y:S02]  /*09b0*/  LEA.HI.X R3, R8, UR13, R3, 0x2, P0 ;  /* 0x0000000d08037c11 */ /* 0x000fe400080f1403 */
[----:B------:R-:W-:-:S03]  /*09c0*/  LEA.HI.X R11, R6, UR15, R7, 0x2, P1 ;  /* 0x0000000f060b7c11 */ /* 0x000fc600088f1407 */
[----:B------:R-:W2:Y:S04]  /*09d0*/  LDG.E R2, desc[UR8][R2.64] ;  /* 0x0000000802027981 */ /* 0x000ea8000c1e1900 */
[----:B------:R-:W2:Y:S02]  /*09e0*/  LDG.E R10, desc[UR8][R10.64] ;  /* 0x000000080a0a7981 */ /* 0x000ea4000c1e1900 */
[----:B--2---:R-:W-:-:S07]  /*09f0*/  FFMA R9, R2, R10, R9 ;  /* 0x0000000a02097223 */ /* 0x004fce0000000009 */
.L_x_0:
[----:B------:R-:W0:Y:S01]  /*0a00*/  LDCU.64 UR4, c[0x0][0x390] ;  /* 0x00007200ff0477ac */ /* 0x000e220008000a00 */
[--C-:B------:R-:W-:Y:S02]  /*0a10*/  SHF.R.S32.HI R5, RZ, 0x1f, R4.reuse ;  /* 0x0000001fff057819 */ /* 0x100fe40000011404 */
[----:B------:R-:W-:Y:S01]  /*0a20*/  SHF.R.S32.HI R7, RZ, 0x1f, R17 ;  /* 0x0000001fff077819 */ /* 0x000fe20000011411 */
[----:B------:R-:W-:-:S04]  /*0a30*/  IMAD.WIDE.U32 R2, R0, R17, R4 ;  /* 0x0000001100027225 */ /* 0x000fc800078e0004 */
[----:B------:R-:W-:-:S04]  /*0a40*/  IMAD R7, R7, R0, RZ ;  /* 0x0000000007077224 */ /* 0x000fc800078e02ff */
[----:B------:R-:W-:Y:S01]  /*0a50*/  IMAD.IADD R3, R3, 0x1, R7 ;  /* 0x0000000103037824 */ /* 0x000fe200078e0207 */
[----:B0-----:R-:W-:-:S04]  /*0a60*/  LEA R4, P0, R2, UR4, 0x2 ;  /* 0x0000000402047c11 */ /* 0x001fc8000f8010ff */
[----:B------:R-:W-:-:S05]  /*0a70*/  LEA.HI.X R5, R2, UR5, R3, 0x2, P0 ;  /* 0x0000000502057c11 */ /* 0x000fca00080f1403 */
[----:B------:R-:W-:Y:S01]  /*0a80*/  STG.E desc[UR8][R4.64], R9 ;  /* 0x0000000904007986 */ /* 0x000fe2000c101908 */
[----:B------:R-:W-:Y:S05]  /*0a90*/  EXIT ;  /* 0x000000000000794d */ /* 0x000fea0003800000 */
.L_x_5:
[----:B------:R-:W-:-:S00]  /*0aa0*/  BRA `(.L_x_5) ;  /* 0xfffffffc00fc7947 */ /* 0x000fc0000383ffff */
[----:B------:R-:W-:-:S00]  /*0ab0*/  NOP ;  /* 0x0000000000007918 */ /* 0x000fc00000000000 */
        /* <DEDUP_REMOVED lines=12> */
.L_x_6:


//--------------------- .nv.shared.reserved.0     --------------------------
	.section	.nv.shared.reserved.0,"aw",@nobits
	.weak		__nv_reservedSMEM_offset_0_alias
	.size		__nv_reservedSMEM_offset_0_alias, 0, 64
	.other		__nv_reservedSMEM_offset_0_alias,@"STO_CUDA_RESERVED_SHARED STV_DEFAULT"
__nv_reservedSMEM_offset_0_alias:
	.zero		0
	.zero		64


//--------------------- .nv.constant0._Z13matmul_kernelPfS_S_iiii --------------------------
	.section	.nv.constant0._Z13matmul_kernelPfS_S_iiii,"a",@progbits
	.sectionflags	@""
	.align	4
.nv.constant0._Z13matmul_kernelPfS_S_iiii:
	.zero		936


//--------------------- SYMBOLS --------------------------

	.type		.nv.reservedSmem.offset0,@object
	.size		.nv.reservedSmem.offset0,0x4
